//
// Generated by NVIDIA NVVM Compiler
//
// Compiler Build ID: CL-36424714
// Cuda compilation tools, release 13.0, V13.0.88
// Based on NVVM 20.0.0
//

.version 9.0
.target sm_100
.address_size 64

	// .globl	_Z8helloGPUv
.extern .func  (.param .b32 func_retval0) vprintf
(
	.param .b64 vprintf_param_0,
	.param .b64 vprintf_param_1
)
;
.global .align 1 .b8 $str[38] = {72, 101, 108, 108, 111, 32, 102, 114, 111, 109, 32, 71, 80, 85, 32, 116, 104, 114, 101, 97, 100, 32, 37, 100, 32, 105, 110, 32, 98, 108, 111, 99, 107, 32, 37, 100, 10};

.visible .entry _Z8helloGPUv()
{
	.local .align 8 .b8 	__local_depot0[8];
	.reg .b64 	%SP;
	.reg .b64 	%SPL;
	.reg .b32 	%r<5>;
	.reg .b64 	%rd<5>;

	mov.u64 	%SPL, __local_depot0;
	cvta.local.u64 	%SP, %SPL;
	add.u64 	%rd1, %SP, 0;
	add.u64 	%rd2, %SPL, 0;
	mov.u32 	%r1, %tid.x;
	mov.u32 	%r2, %ctaid.x;
	st.local.v2.u32 	[%rd2], {%r1, %r2};
	mov.u64 	%rd3, $str;
	cvta.global.u64 	%rd4, %rd3;
	{ // callseq 0, 0
	.param .b64 param0;
	st.param.b64 	[param0], %rd4;
	.param .b64 param1;
	st.param.b64 	[param1], %rd1;
	.param .b32 retval0;
	call.uni (retval0), 
	vprintf, 
	(
	param0, 
	param1
	);
	ld.param.b32 	%r3, [retval0];
	} // callseq 0
	ret;

}


// ===== COMPILED SASS (sm_100) =====

	.target	sm_100

	.elftype	@"ET_EXEC"


//--------------------- .note.nv.tkinfo           --------------------------
	.section	.note.nv.tkinfo,"",@"SHT_NOTE"
	.sectionflags	@"SHF_NOTE_NV_TKINFO"
	.tkinfo
        /*0018*/ 	.word	0x00000002
        /*0030*/ 	.string	""
        /*0030*/ 	.string	"ptxas"
        /*0030*/ 	.string	"Cuda compilation tools, release 13.0, V13.0.88"
        /*0030*/ 	.string	"Build cuda_13.0.r13.0/compiler.36424714_0"
        /*0030*/ 	.string	"-arch sm_100 -m 64 "



//--------------------- .note.nv.cuinfo           --------------------------
	.section	.note.nv.cuinfo,"",@"SHT_NOTE"
	.sectionflags	@"SHF_NOTE_NV_CUINFO"
        /*0018*/ 	.short	0x0002
        /*001a*/ 	.short	0x0064
        /*001c*/ 	.short	0x0082
	.zero		2


//--------------------- .nv.info                  --------------------------
	.section	.nv.info,"",@"SHT_CUDA_INFO"
	.align	4


	//----- nvinfo : EIATTR_REGCOUNT
	.align		4
        /*0000*/ 	.byte	0x04, 0x2f
        /*0002*/ 	.short	(.L_2 - .L_1)
	.align		4
.L_1:
        /*0004*/ 	.word	index@(_Z8helloGPUv)
        /*0008*/ 	.word	0x00000018


	//----- nvinfo : EIATTR_FRAME_SIZE
	.align		4
.L_2:
        /*000c*/ 	.byte	0x04, 0x11
        /*000e*/ 	.short	(.L_4 - .L_3)
	.align		4
.L_3:
        /*0010*/ 	.word	index@(_Z8helloGPUv)
        /*0014*/ 	.word	0x00000008


	//----- nvinfo : EIATTR_MIN_STACK_SIZE
	.align		4
.L_4:
        /*0018*/ 	.byte	0x04, 0x12
        /*001a*/ 	.short	(.L_6 - .L_5)
	.align		4
.L_5:
        /*001c*/ 	.word	index@(_Z8helloGPUv)
        /*0020*/ 	.word	0x00000008
.L_6:


//--------------------- .nv.compat                --------------------------
	.section	.nv.compat,"",@"SHT_CUDA_COMPAT_INFO"
	.align	4
        /*0000*/ 	.byte	0x02, 0x09, 0x00, 0x00, 0x02, 0x02, 0x01, 0x00, 0x02, 0x05, 0x05, 0x00, 0x03, 0x07, 0x01, 0x01
        /*0010*/ 	.byte	0x02, 0x03, 0x00, 0x00, 0x02, 0x06, 0x01, 0x00, 0x04, 0x0b, 0x08, 0x00, 0x09, 0x00, 0x00, 0x00
        /*0020*/ 	.byte	0x00, 0x00, 0x00, 0x00


//--------------------- .nv.info._Z8helloGPUv     --------------------------
	.section	.nv.info._Z8helloGPUv,"",@"SHT_CUDA_INFO"
	.sectionflags	@""
	.align	4


	//----- nvinfo : EIATTR_CUDA_API_VERSION
	.align		4
        /*0000*/ 	.byte	0x04, 0x37
        /*0002*/ 	.short	(.L_8 - .L_7)
.L_7:
        /*0004*/ 	.word	0x00000082


	//----- nvinfo : EIATTR_SPARSE_MMA_MASK
	.align		4
.L_8:
        /*0008*/ 	.byte	0x03, 0x50
        /*000a*/ 	.short	0x0000


	//----- nvinfo : EIATTR_MAXREG_COUNT
	.align		4
        /*000c*/ 	.byte	0x03, 0x1b
        /*000e*/ 	.short	0x00ff


	//----- nvinfo : EIATTR_EXTERNS
	.align		4
        /*0010*/ 	.byte	0x04, 0x0f
        /*0012*/ 	.short	(.L_10 - .L_9)


	//   ....[0]....
	.align		4
.L_9:
        /*0014*/ 	.word	index@(vprintf)


	//----- nvinfo : EIATTR_MERCURY_ISA_VERSION
	.align		4
.L_10:
        /*0018*/ 	.byte	0x03, 0x5f
        /*001a*/ 	.short	0x0101


	//----- nvinfo : EIATTR_VRC_CTA_INIT_COUNT
	.align		4
        /*001c*/ 	.byte	0x02, 0x4a
	.zero		1
	.zero		1


	//----- nvinfo : EIATTR_SYSCALL_OFFSETS
	.align		4
        /*0020*/ 	.byte	0x04, 0x46
        /*0022*/ 	.short	(.L_12 - .L_11)


	//   ....[0]....
.L_11:
        /*0024*/ 	.word	0x000000f0


	//----- nvinfo : EIATTR_EXIT_INSTR_OFFSETS
	.align		4
.L_12:
        /*0028*/ 	.byte	0x04, 0x1c
        /*002a*/ 	.short	(.L_14 - .L_13)


	//   ....[0]....
.L_13:
        /*002c*/ 	.word	0x00000100


	//----- nvinfo : EIATTR_SW_WAR
	.align		4
.L_14:
        /*0030*/ 	.byte	0x04, 0x36
        /*0032*/ 	.short	(.L_16 - .L_15)
.L_15:
        /*0034*/ 	.word	0x00000008
.L_16:


//--------------------- .nv.callgraph             --------------------------
	.section	.nv.callgraph,"",@"SHT_CUDA_CALLGRAPH"
	.align	4
	.sectionentsize	8
	.align		4
        /*0000*/ 	.word	0x00000000
	.align		4
        /*0004*/ 	.word	0xffffffff
	.align		4
        /*0008*/ 	.word	index@(_Z8helloGPUv)
	.align		4
        /*000c*/ 	.word	index@(vprintf)
	.align		4
        /*0010*/ 	.word	0x00000000
	.align		4
        /*0014*/ 	.word	0xfffffffe
	.align		4
        /*0018*/ 	.word	0x00000000
	.align		4
        /*001c*/ 	.word	0xfffffffd
	.align		4
        /*0020*/ 	.word	0x00000000
	.align		4
        /*0024*/ 	.word	0xfffffffc


//--------------------- .nv.constant4             --------------------------
	.section	.nv.constant4,"a",@progbits
	.align	8
	.align		8
.nv.constant4:
        /*0000*/ 	.dword	vprintf
	.align		8
        /*0008*/ 	.dword	$str


//--------------------- .text._Z8helloGPUv        --------------------------
	.section	.text._Z8helloGPUv,"ax",@progbits
	.align	128
        .global         _Z8helloGPUv
        .type           _Z8helloGPUv,@function
        .size           _Z8helloGPUv,(.L_x_2 - _Z8helloGPUv)
        .other          _Z8helloGPUv,@"STO_CUDA_ENTRY STV_DEFAULT"
_Z8helloGPUv:
.text._Z8helloGPUv:
[----:B------:R-:W0:Y:S01]  /*0000*/  LDC R1, c[0x0][0x37c] ;  /* 0x0000df00ff017b82 */ /* 0x000e220000000800 */
[----:B------:R-:W1:Y:S01]  /*0010*/  S2R R8, SR_TID.X ;  /* 0x0000000000087919 */ /* 0x000e620000002100 */
[----:B0-----:R-:W-:Y:S01]  /*0020*/  VIADD R1, R1, 0xfffffff8 ;  /* 0xfffffff801017836 */ /* 0x001fe20000000000 */
[----:B------:R-:W-:Y:S01]  /*0030*/  MOV R0, 0x0 ;  /* 0x0000000000007802 */ /* 0x000fe20000000f00 */
[----:B------:R-:W0:Y:S01]  /*0040*/  LDCU UR4, c[0x0][0x2f8] ;  /* 0x00005f00ff0477ac */ /* 0x000e220008000800 */
[----:B------:R-:W1:Y:S03]  /*0050*/  S2R R9, SR_CTAID.X ;  /* 0x0000000000097919 */ /* 0x000e660000002500 */
[----:B------:R2:W3:Y:S01]  /*0060*/  LDC.64 R2, c[0x4][R0] ;  /* 0x0100000000027b82 */ /* 0x0004e20000000a00 */
[----:B------:R-:W4:Y:S01]  /*0070*/  LDCU.64 UR6, c[0x4][0x8] ;  /* 0x01000100ff0677ac */ /* 0x000f220008000a00 */
[----:B------:R-:W5:Y:S01]  /*0080*/  LDCU UR5, c[0x0][0x2fc] ;  /* 0x00005f80ff0577ac */ /* 0x000f620008000800 */
[----:B0-----:R-:W-:Y:S01]  /*0090*/  IADD3 R6, P0, PT, R1, UR4, RZ ;  /* 0x0000000401067c10 */ /* 0x001fe2000ff1e0ff */
[----:B----4-:R-:W-:Y:S01]  /*00a0*/  IMAD.U32 R4, RZ, RZ, UR6 ;  /* 0x00000006ff047e24 */ /* 0x010fe2000f8e00ff */
[----:B------:R-:W-:-:S03]  /*00b0*/  MOV R5, UR7 ;  /* 0x0000000700057c02 */ /* 0x000fc60008000f00 */
[----:B-----5:R-:W-:Y:S01]  /*00c0*/  IMAD.X R7, RZ, RZ, UR5, P0 ;  /* 0x00000005ff077e24 */ /* 0x020fe200080e06ff */
[----:B-1----:R2:W-:Y:S07]  /*00d0*/  STL.64 [R1], R8 ;  /* 0x0000000801007387 */ /* 0x0025ee0000100a00 */
[----:B------:R-:W-:-:S07]  /*00e0*/  LEPC R20, `(.L_x_0) ;  /* 0x000000001014794e */ /* 0x000fce0000000000 */
[----:B--23--:R-:W-:Y:S05]  /*00f0*/  CALL.ABS.NOINC R2 ;  /* 0x0000000002007343 */ /* 0x00cfea0003c00000 */
.L_x_0:
[----:B------:R-:W-:Y:S05]  /*0100*/  EXIT ;  /* 0x000000000000794d */ /* 0x000fea0003800000 */
.L_x_1:
[----:B------:R-:W-:-:S00]  /*0110*/  BRA `(.L_x_1) ;  /* 0xfffffffc00fc7947 */ /* 0x000fc0000383ffff */
[----:B------:R-:W-:-:S00]  /*0120*/  NOP ;  /* 0x0000000000007918 */ /* 0x000fc00000000000 */
        /* <DEDUP_REMOVED lines=13> */
.L_x_2:


//--------------------- .nv.global.init           --------------------------
	.section	.nv.global.init,"aw",@progbits
.nv.global.init:
	.type		$str,@object
	.size		$str,(.L_0 - $str)
$str:
        /*0000*/ 	.byte	0x48, 0x65, 0x6c, 0x6c, 0x6f, 0x20, 0x66, 0x72, 0x6f, 0x6d, 0x20, 0x47, 0x50, 0x55, 0x20, 0x74
        /*0010*/ 	.byte	0x68, 0x72, 0x65, 0x61, 0x64, 0x20, 0x25, 0x64, 0x20, 0x69, 0x6e, 0x20, 0x62, 0x6c, 0x6f, 0x63
        /*0020*/ 	.byte	0x6b, 0x20, 0x25, 0x64, 0x0a, 0x00
.L_0:


//--------------------- .nv.shared.reserved.0     --------------------------
	.section	.nv.shared.reserved.0,"aw",@nobits
	.weak		__nv_reservedSMEM_offset_0_alias
	.size		__nv_reservedSMEM_offset_0_alias, 0, 64
	.other		__nv_reservedSMEM_offset_0_alias,@"STO_CUDA_RESERVED_SHARED STV_DEFAULT"
__nv_reservedSMEM_offset_0_alias:
	.zero		0
	.zero		64


//--------------------- .nv.constant0._Z8helloGPUv --------------------------
	.section	.nv.constant0._Z8helloGPUv,"a",@progbits
	.sectionflags	@""
	.align	4
.nv.constant0._Z8helloGPUv:
	.zero		896


//--------------------- SYMBOLS --------------------------

	.type		.nv.reservedSmem.offset0,@object
	.size		.nv.reservedSmem.offset0,0x4
	.type		vprintf,@function
